//
// Generated by NVIDIA NVVM Compiler
//
// Compiler Build ID: CL-36424714
// Cuda compilation tools, release 13.0, V13.0.88
// Based on NVVM 20.0.0
//

.version 9.0
.target sm_100
.address_size 64

	// .globl	_Z18suma_matriz_globalPfS_S_ii
.extern .shared .align 16 .b8 array[];

.visible .entry _Z18suma_matriz_globalPfS_S_ii(
	.param .u64 .ptr .align 1 _Z18suma_matriz_globalPfS_S_ii_param_0,
	.param .u64 .ptr .align 1 _Z18suma_matriz_globalPfS_S_ii_param_1,
	.param .u64 .ptr .align 1 _Z18suma_matriz_globalPfS_S_ii_param_2,
	.param .u32 _Z18suma_matriz_globalPfS_S_ii_param_3,
	.param .u32 _Z18suma_matriz_globalPfS_S_ii_param_4
)
{
	.reg .b32 	%r<11>;
	.reg .b32 	%f<4>;
	.reg .b64 	%rd<11>;

	ld.param.u64 	%rd1, [_Z18suma_matriz_globalPfS_S_ii_param_0];
	ld.param.u64 	%rd2, [_Z18suma_matriz_globalPfS_S_ii_param_1];
	ld.param.u64 	%rd3, [_Z18suma_matriz_globalPfS_S_ii_param_2];
	ld.param.u32 	%r1, [_Z18suma_matriz_globalPfS_S_ii_param_3];
	cvta.to.global.u64 	%rd4, %rd3;
	cvta.to.global.u64 	%rd5, %rd2;
	cvta.to.global.u64 	%rd6, %rd1;
	mov.u32 	%r2, %tid.x;
	mov.u32 	%r3, %ntid.x;
	mov.u32 	%r4, %ctaid.x;
	mad.lo.s32 	%r5, %r3, %r4, %r2;
	mov.u32 	%r6, %tid.y;
	mov.u32 	%r7, %ntid.y;
	mov.u32 	%r8, %ctaid.y;
	mad.lo.s32 	%r9, %r7, %r8, %r6;
	mad.lo.s32 	%r10, %r1, %r9, %r5;
	mul.wide.s32 	%rd7, %r10, 4;
	add.s64 	%rd8, %rd6, %rd7;
	ld.global.f32 	%f1, [%rd8];
	add.s64 	%rd9, %rd5, %rd7;
	ld.global.f32 	%f2, [%rd9];
	add.f32 	%f3, %f1, %f2;
	add.s64 	%rd10, %rd4, %rd7;
	st.global.f32 	[%rd10], %f3;
	ret;

}
	// .globl	_Z18suma_matriz_sharedPfS_S_ii
.visible .entry _Z18suma_matriz_sharedPfS_S_ii(
	.param .u64 .ptr .align 1 _Z18suma_matriz_sharedPfS_S_ii_param_0,
	.param .u64 .ptr .align 1 _Z18suma_matriz_sharedPfS_S_ii_param_1,
	.param .u64 .ptr .align 1 _Z18suma_matriz_sharedPfS_S_ii_param_2,
	.param .u32 _Z18suma_matriz_sharedPfS_S_ii_param_3,
	.param .u32 _Z18suma_matriz_sharedPfS_S_ii_param_4
)
{
	.reg .b32 	%r<17>;
	.reg .b32 	%f<6>;
	.reg .b64 	%rd<11>;

	ld.param.u64 	%rd1, [_Z18suma_matriz_sharedPfS_S_ii_param_0];
	ld.param.u64 	%rd2, [_Z18suma_matriz_sharedPfS_S_ii_param_1];
	ld.param.u64 	%rd3, [_Z18suma_matriz_sharedPfS_S_ii_param_2];
	ld.param.u32 	%r1, [_Z18suma_matriz_sharedPfS_S_ii_param_3];
	cvta.to.global.u64 	%rd4, %rd3;
	cvta.to.global.u64 	%rd5, %rd2;
	cvta.to.global.u64 	%rd6, %rd1;
	mov.u32 	%r2, %tid.x;
	mov.u32 	%r3, %ntid.x;
	mov.u32 	%r4, %ctaid.x;
	mad.lo.s32 	%r5, %r3, %r4, %r2;
	mov.u32 	%r6, %tid.y;
	mov.u32 	%r7, %ntid.y;
	mov.u32 	%r8, %ctaid.y;
	mad.lo.s32 	%r9, %r7, %r8, %r6;
	mad.lo.s32 	%r10, %r1, %r9, %r5;
	mul.wide.s32 	%rd7, %r10, 4;
	add.s64 	%rd8, %rd6, %rd7;
	ld.global.f32 	%f1, [%rd8];
	mad.lo.s32 	%r11, %r6, %r3, %r2;
	shl.b32 	%r12, %r11, 2;
	mov.u32 	%r13, array;
	add.s32 	%r14, %r13, %r12;
	st.shared.f32 	[%r14], %f1;
	add.s64 	%rd9, %rd5, %rd7;
	ld.global.f32 	%f2, [%rd9];
	shl.b32 	%r15, %r1, 2;
	add.s32 	%r16, %r14, %r15;
	st.shared.f32 	[%r16], %f2;
	bar.sync 	0;
	ld.shared.f32 	%f3, [%r14];
	ld.shared.f32 	%f4, [%r16];
	add.f32 	%f5, %f3, %f4;
	add.s64 	%rd10, %rd4, %rd7;
	st.global.f32 	[%rd10], %f5;
	ret;

}


// ===== COMPILED SASS (sm_100) =====

	.target	sm_100

	.elftype	@"ET_EXEC"


//--------------------- .note.nv.tkinfo           --------------------------
	.section	.note.nv.tkinfo,"",@"SHT_NOTE"
	.sectionflags	@"SHF_NOTE_NV_TKINFO"
	.tkinfo
        /*0018*/ 	.word	0x00000002
        /*0030*/ 	.string	""
        /*0030*/ 	.string	"ptxas"
        /*0030*/ 	.string	"Cuda compilation tools, release 13.0, V13.0.88"
        /*0030*/ 	.string	"Build cuda_13.0.r13.0/compiler.36424714_0"
        /*0030*/ 	.string	"-arch sm_100 -m 64 "



//--------------------- .note.nv.cuinfo           --------------------------
	.section	.note.nv.cuinfo,"",@"SHT_NOTE"
	.sectionflags	@"SHF_NOTE_NV_CUINFO"
        /*0018*/ 	.short	0x0002
        /*001a*/ 	.short	0x0064
        /*001c*/ 	.short	0x0082
	.zero		2


//--------------------- .nv.info                  --------------------------
	.section	.nv.info,"",@"SHT_CUDA_INFO"
	.align	4


	//----- nvinfo : EIATTR_REGCOUNT
	.align		4
        /*0000*/ 	.byte	0x04, 0x2f
        /*0002*/ 	.short	(.L_1 - .L_0)
	.align		4
.L_0:
        /*0004*/ 	.word	index@(_Z18suma_matriz_globalPfS_S_ii)
        /*0008*/ 	.word	0x0000000c


	//----- nvinfo : EIATTR_FRAME_SIZE
	.align		4
.L_1:
        /*000c*/ 	.byte	0x04, 0x11
        /*000e*/ 	.short	(.L_3 - .L_2)
	.align		4
.L_2:
        /*0010*/ 	.word	index@(_Z18suma_matriz_globalPfS_S_ii)
        /*0014*/ 	.word	0x00000000


	//----- nvinfo : EIATTR_REGCOUNT
	.align		4
.L_3:
        /*0018*/ 	.byte	0x04, 0x2f
        /*001a*/ 	.short	(.L_5 - .L_4)
	.align		4
.L_4:
        /*001c*/ 	.word	index@(_Z18suma_matriz_sharedPfS_S_ii)
        /*0020*/ 	.word	0x0000000e


	//----- nvinfo : EIATTR_FRAME_SIZE
	.align		4
.L_5:
        /*0024*/ 	.byte	0x04, 0x11
        /*0026*/ 	.short	(.L_7 - .L_6)
	.align		4
.L_6:
        /*0028*/ 	.word	index@(_Z18suma_matriz_sharedPfS_S_ii)
        /*002c*/ 	.word	0x00000000


	//----- nvinfo : EIATTR_MIN_STACK_SIZE
	.align		4
.L_7:
        /*0030*/ 	.byte	0x04, 0x12
        /*0032*/ 	.short	(.L_9 - .L_8)
	.align		4
.L_8:
        /*0034*/ 	.word	index@(_Z18suma_matriz_sharedPfS_S_ii)
        /*0038*/ 	.word	0x00000000


	//----- nvinfo : EIATTR_MIN_STACK_SIZE
	.align		4
.L_9:
        /*003c*/ 	.byte	0x04, 0x12
        /*003e*/ 	.short	(.L_11 - .L_10)
	.align		4
.L_10:
        /*0040*/ 	.word	index@(_Z18suma_matriz_globalPfS_S_ii)
        /*0044*/ 	.word	0x00000000
.L_11:


//--------------------- .nv.compat                --------------------------
	.section	.nv.compat,"",@"SHT_CUDA_COMPAT_INFO"
	.align	4
        /*0000*/ 	.byte	0x02, 0x09, 0x00, 0x00, 0x02, 0x02, 0x01, 0x00, 0x02, 0x05, 0x05, 0x00, 0x03, 0x07, 0x01, 0x01
        /*0010*/ 	.byte	0x02, 0x03, 0x00, 0x00, 0x02, 0x06, 0x01, 0x00, 0x04, 0x0b, 0x08, 0x00, 0x09, 0x00, 0x00, 0x00
        /*0020*/ 	.byte	0x00, 0x00, 0x00, 0x00


//--------------------- .nv.info._Z18suma_matriz_sharedPfS_S_ii --------------------------
	.section	.nv.info._Z18suma_matriz_sharedPfS_S_ii,"",@"SHT_CUDA_INFO"
	.sectionflags	@""
	.align	4


	//----- nvinfo : EIATTR_CUDA_API_VERSION
	.align		4
        /*0000*/ 	.byte	0x04, 0x37
        /*0002*/ 	.short	(.L_13 - .L_12)
.L_12:
        /*0004*/ 	.word	0x00000082


	//----- nvinfo : EIATTR_KPARAM_INFO
	.align		4
.L_13:
        /*0008*/ 	.byte	0x04, 0x17
        /*000a*/ 	.short	(.L_15 - .L_14)
.L_14:
        /*000c*/ 	.word	0x00000000
        /*0010*/ 	.short	0x0004
        /*0012*/ 	.short	0x001c
        /*0014*/ 	.byte	0x00, 0xf0, 0x11, 0x00


	//----- nvinfo : EIATTR_KPARAM_INFO
	.align		4
.L_15:
        /*0018*/ 	.byte	0x04, 0x17
        /*001a*/ 	.short	(.L_17 - .L_16)
.L_16:
        /*001c*/ 	.word	0x00000000
        /*0020*/ 	.short	0x0003
        /*0022*/ 	.short	0x0018
        /*0024*/ 	.byte	0x00, 0xf0, 0x11, 0x00


	//----- nvinfo : EIATTR_KPARAM_INFO
	.align		4
.L_17:
        /*0028*/ 	.byte	0x04, 0x17
        /*002a*/ 	.short	(.L_19 - .L_18)
.L_18:
        /*002c*/ 	.word	0x00000000
        /*0030*/ 	.short	0x0002
        /*0032*/ 	.short	0x0010
        /*0034*/ 	.byte	0x00, 0xf5, 0x21, 0x00


	//----- nvinfo : EIATTR_KPARAM_INFO
	.align		4
.L_19:
        /*0038*/ 	.byte	0x04, 0x17
        /*003a*/ 	.short	(.L_21 - .L_20)
.L_20:
        /*003c*/ 	.word	0x00000000
        /*0040*/ 	.short	0x0001
        /*0042*/ 	.short	0x0008
        /*0044*/ 	.byte	0x00, 0xf5, 0x21, 0x00


	//----- nvinfo : EIATTR_KPARAM_INFO
	.align		4
.L_21:
        /*0048*/ 	.byte	0x04, 0x17
        /*004a*/ 	.short	(.L_23 - .L_22)
.L_22:
        /*004c*/ 	.word	0x00000000
        /*0050*/ 	.short	0x0000
        /*0052*/ 	.short	0x0000
        /*0054*/ 	.byte	0x00, 0xf5, 0x21, 0x00


	//----- nvinfo : EIATTR_SPARSE_MMA_MASK
	.align		4
.L_23:
        /*0058*/ 	.byte	0x03, 0x50
        /*005a*/ 	.short	0x0000


	//----- nvinfo : EIATTR_MAXREG_COUNT
	.align		4
        /*005c*/ 	.byte	0x03, 0x1b
        /*005e*/ 	.short	0x00ff


	//----- nvinfo : EIATTR_NUM_BARRIERS
	.align		4
        /*0060*/ 	.byte	0x02, 0x4c
        /*0062*/ 	.byte	0x01
	.zero		1


	//----- nvinfo : EIATTR_MERCURY_ISA_VERSION
	.align		4
        /*0064*/ 	.byte	0x03, 0x5f
        /*0066*/ 	.short	0x0101


	//----- nvinfo : EIATTR_VRC_CTA_INIT_COUNT
	.align		4
        /*0068*/ 	.byte	0x02, 0x4a
	.zero		1
	.zero		1


	//----- nvinfo : EIATTR_EXIT_INSTR_OFFSETS
	.align		4
        /*006c*/ 	.byte	0x04, 0x1c
        /*006e*/ 	.short	(.L_25 - .L_24)


	//   ....[0]....
.L_24:
        /*0070*/ 	.word	0x00000210


	//----- nvinfo : EIATTR_CBANK_PARAM_SIZE
	.align		4
.L_25:
        /*0074*/ 	.byte	0x03, 0x19
        /*0076*/ 	.short	0x0020


	//----- nvinfo : EIATTR_PARAM_CBANK
	.align		4
        /*0078*/ 	.byte	0x04, 0x0a
        /*007a*/ 	.short	(.L_27 - .L_26)
	.align		4
.L_26:
        /*007c*/ 	.word	index@(.nv.constant0._Z18suma_matriz_sharedPfS_S_ii)
        /*0080*/ 	.short	0x0380
        /*0082*/ 	.short	0x0020


	//----- nvinfo : EIATTR_SW_WAR
	.align		4
.L_27:
        /*0084*/ 	.byte	0x04, 0x36
        /*0086*/ 	.short	(.L_29 - .L_28)
.L_28:
        /*0088*/ 	.word	0x00000008
.L_29:


//--------------------- .nv.info._Z18suma_matriz_globalPfS_S_ii --------------------------
	.section	.nv.info._Z18suma_matriz_globalPfS_S_ii,"",@"SHT_CUDA_INFO"
	.sectionflags	@""
	.align	4


	//----- nvinfo : EIATTR_CUDA_API_VERSION
	.align		4
        /*0000*/ 	.byte	0x04, 0x37
        /*0002*/ 	.short	(.L_31 - .L_30)
.L_30:
        /*0004*/ 	.word	0x00000082


	//----- nvinfo : EIATTR_KPARAM_INFO
	.align		4
.L_31:
        /*0008*/ 	.byte	0x04, 0x17
        /*000a*/ 	.short	(.L_33 - .L_32)
.L_32:
        /*000c*/ 	.word	0x00000000
        /*0010*/ 	.short	0x0004
        /*0012*/ 	.short	0x001c
        /*0014*/ 	.byte	0x00, 0xf0, 0x11, 0x00


	//----- nvinfo : EIATTR_KPARAM_INFO
	.align		4
.L_33:
        /*0018*/ 	.byte	0x04, 0x17
        /*001a*/ 	.short	(.L_35 - .L_34)
.L_34:
        /*001c*/ 	.word	0x00000000
        /*0020*/ 	.short	0x0003
        /*0022*/ 	.short	0x0018
        /*0024*/ 	.byte	0x00, 0xf0, 0x11, 0x00


	//----- nvinfo : EIATTR_KPARAM_INFO
	.align		4
.L_35:
        /*0028*/ 	.byte	0x04, 0x17
        /*002a*/ 	.short	(.L_37 - .L_36)
.L_36:
        /*002c*/ 	.word	0x00000000
        /*0030*/ 	.short	0x0002
        /*0032*/ 	.short	0x0010
        /*0034*/ 	.byte	0x00, 0xf5, 0x21, 0x00


	//----- nvinfo : EIATTR_KPARAM_INFO
	.align		4
.L_37:
        /*0038*/ 	.byte	0x04, 0x17
        /*003a*/ 	.short	(.L_39 - .L_38)
.L_38:
        /*003c*/ 	.word	0x00000000
        /*0040*/ 	.short	0x0001
        /*0042*/ 	.short	0x0008
        /*0044*/ 	.byte	0x00, 0xf5, 0x21, 0x00


	//----- nvinfo : EIATTR_KPARAM_INFO
	.align		4
.L_39:
        /*0048*/ 	.byte	0x04, 0x17
        /*004a*/ 	.short	(.L_41 - .L_40)
.L_40:
        /*004c*/ 	.word	0x00000000
        /*0050*/ 	.short	0x0000
        /*0052*/ 	.short	0x0000
        /*0054*/ 	.byte	0x00, 0xf5, 0x21, 0x00


	//----- nvinfo : EIATTR_SPARSE_MMA_MASK
	.align		4
.L_41:
        /*0058*/ 	.byte	0x03, 0x50
        /*005a*/ 	.short	0x0000


	//----- nvinfo : EIATTR_MAXREG_COUNT
	.align		4
        /*005c*/ 	.byte	0x03, 0x1b
        /*005e*/ 	.short	0x00ff


	//----- nvinfo : EIATTR_MERCURY_ISA_VERSION
	.align		4
        /*0060*/ 	.byte	0x03, 0x5f
        /*0062*/ 	.short	0x0101


	//----- nvinfo : EIATTR_VRC_CTA_INIT_COUNT
	.align		4
        /*0064*/ 	.byte	0x02, 0x4a
	.zero		1
	.zero		1


	//----- nvinfo : EIATTR_EXIT_INSTR_OFFSETS
	.align		4
        /*0068*/ 	.byte	0x04, 0x1c
        /*006a*/ 	.short	(.L_43 - .L_42)


	//   ....[0]....
.L_42:
        /*006c*/ 	.word	0x00000160


	//----- nvinfo : EIATTR_CBANK_PARAM_SIZE
	.align		4
.L_43:
        /*0070*/ 	.byte	0x03, 0x19
        /*0072*/ 	.short	0x0020


	//----- nvinfo : EIATTR_PARAM_CBANK
	.align		4
        /*0074*/ 	.byte	0x04, 0x0a
        /*0076*/ 	.short	(.L_45 - .L_44)
	.align		4
.L_44:
        /*0078*/ 	.word	index@(.nv.constant0._Z18suma_matriz_globalPfS_S_ii)
        /*007c*/ 	.short	0x0380
        /*007e*/ 	.short	0x0020


	//----- nvinfo : EIATTR_SW_WAR
	.align		4
.L_45:
        /*0080*/ 	.byte	0x04, 0x36
        /*0082*/ 	.short	(.L_47 - .L_46)
.L_46:
        /*0084*/ 	.word	0x00000008
.L_47:


//--------------------- .nv.callgraph             --------------------------
	.section	.nv.callgraph,"",@"SHT_CUDA_CALLGRAPH"
	.align	4
	.sectionentsize	8
	.align		4
        /*0000*/ 	.word	0x00000000
	.align		4
        /*0004*/ 	.word	0xffffffff
	.align		4
        /*0008*/ 	.word	0x00000000
	.align		4
        /*000c*/ 	.word	0xfffffffe
	.align		4
        /*0010*/ 	.word	0x00000000
	.align		4
        /*0014*/ 	.word	0xfffffffd
	.align		4
        /*0018*/ 	.word	0x00000000
	.align		4
        /*001c*/ 	.word	0xfffffffc


//--------------------- .text._Z18suma_matriz_sharedPfS_S_ii --------------------------
	.section	.text._Z18suma_matriz_sharedPfS_S_ii,"ax",@progbits
	.align	128
        .global         _Z18suma_matriz_sharedPfS_S_ii
        .type           _Z18suma_matriz_sharedPfS_S_ii,@function
        .size           _Z18suma_matriz_sharedPfS_S_ii,(.L_x_2 - _Z18suma_matriz_sharedPfS_S_ii)
        .other          _Z18suma_matriz_sharedPfS_S_ii,@"STO_CUDA_ENTRY STV_DEFAULT"
_Z18suma_matriz_sharedPfS_S_ii:
.text._Z18suma_matriz_sharedPfS_S_ii:
[----:B------:R-:W-:Y:S01]  /*0000*/  LDC R1, c[0x0][0x37c] ;  /* 0x0000df00ff017b82 */ /* 0x000fe20000000800 */
[----:B------:R-:W0:Y:S07]  /*0010*/  S2R R6, SR_TID.X ;  /* 0x0000000000067919 */ /* 0x000e2e0000002100 */
[----:B------:R-:W1:Y:S01]  /*0020*/  LDC R10, c[0x0][0x398] ;  /* 0x0000e600ff0a7b82 */ /* 0x000e620000000800 */
[----:B------:R-:W0:Y:S01]  /*0030*/  LDCU UR8, c[0x0][0x360] ;  /* 0x00006c00ff0877ac */ /* 0x000e220008000800 */
[----:B------:R-:W0:Y:S01]  /*0040*/  S2R R7, SR_CTAID.X ;  /* 0x0000000000077919 */ /* 0x000e220000002500 */
[----:B------:R-:W2:Y:S01]  /*0050*/  LDCU UR4, c[0x0][0x364] ;  /* 0x00006c80ff0477ac */ /* 0x000ea20008000800 */
[----:B------:R-:W2:Y:S04]  /*0060*/  S2R R9, SR_TID.Y ;  /* 0x0000000000097919 */ /* 0x000ea80000002200 */
[----:B------:R-:W3:Y:S01]  /*0070*/  LDC.64 R2, c[0x0][0x380] ;  /* 0x0000e000ff027b82 */ /* 0x000ee20000000a00 */
[----:B------:R-:W4:Y:S01]  /*0080*/  LDCU.64 UR6, c[0x0][0x358] ;  /* 0x00006b00ff0677ac */ /* 0x000f220008000a00 */
[----:B------:R-:W2:Y:S06]  /*0090*/  S2R R8, SR_CTAID.Y ;  /* 0x0000000000087919 */ /* 0x000eac0000002600 */
[----:B------:R-:W5:Y:S01]  /*00a0*/  LDC.64 R4, c[0x0][0x388] ;  /* 0x0000e200ff047b82 */ /* 0x000f620000000a00 */
[----:B0-----:R-:W-:-:S02]  /*00b0*/  IMAD R0, R7, UR8, R6 ;  /* 0x0000000807007c24 */ /* 0x001fc4000f8e0206 */
[----:B--2---:R-:W-:-:S04]  /*00c0*/  IMAD R7, R8, UR4, R9 ;  /* 0x0000000408077c24 */ /* 0x004fc8000f8e0209 */
[----:B-1----:R-:W-:-:S04]  /*00d0*/  IMAD R7, R7, R10, R0 ;  /* 0x0000000a07077224 */ /* 0x002fc800078e0200 */
[----:B---3--:R-:W-:-:S04]  /*00e0*/  IMAD.WIDE R2, R7, 0x4, R2 ;  /* 0x0000000407027825 */ /* 0x008fc800078e0202 */
[----:B-----5:R-:W-:Y:S01]  /*00f0*/  IMAD.WIDE R4, R7, 0x4, R4 ;  /* 0x0000000407047825 */ /* 0x020fe200078e0204 */
[----:B----4-:R0:W2:Y:S05]  /*0100*/  LDG.E R0, desc[UR6][R2.64] ;  /* 0x0000000602007981 */ /* 0x0100aa000c1e1900 */
[----:B------:R-:W3:Y:S01]  /*0110*/  LDG.E R4, desc[UR6][R4.64] ;  /* 0x0000000604047981 */ /* 0x000ee2000c1e1900 */
[----:B------:R-:W1:Y:S01]  /*0120*/  S2UR UR5, SR_CgaCtaId ;  /* 0x00000000000579c3 */ /* 0x000e620000008800 */
[----:B------:R-:W-:Y:S01]  /*0130*/  UMOV UR4, 0x400 ;  /* 0x0000040000047882 */ /* 0x000fe20000000000 */
[----:B------:R-:W-:-:S06]  /*0140*/  IMAD R6, R9, UR8, R6 ;  /* 0x0000000809067c24 */ /* 0x000fcc000f8e0206 */
[----:B0-----:R-:W0:Y:S01]  /*0150*/  LDC.64 R2, c[0x0][0x390] ;  /* 0x0000e400ff027b82 */ /* 0x001e220000000a00 */
[----:B-1----:R-:W-:-:S06]  /*0160*/  ULEA UR4, UR5, UR4, 0x18 ;  /* 0x0000000405047291 */ /* 0x002fcc000f8ec0ff */
[----:B------:R-:W-:Y:S01]  /*0170*/  LEA R9, R6, UR4, 0x2 ;  /* 0x0000000406097c11 */ /* 0x000fe2000f8e10ff */
[----:B0-----:R-:W-:-:S03]  /*0180*/  IMAD.WIDE R2, R7, 0x4, R2 ;  /* 0x0000000407027825 */ /* 0x001fc600078e0202 */
[----:B------:R-:W-:Y:S01]  /*0190*/  LEA R11, R10, R9, 0x2 ;  /* 0x000000090a0b7211 */ /* 0x000fe200078e10ff */
[----:B--2---:R-:W-:Y:S04]  /*01a0*/  STS [R9], R0 ;  /* 0x0000000009007388 */ /* 0x004fe80000000800 */
[----:B---3--:R-:W-:Y:S01]  /*01b0*/  STS [R11], R4 ;  /* 0x000000040b007388 */ /* 0x008fe20000000800 */
[----:B------:R-:W-:Y:S06]  /*01c0*/  BAR.SYNC.DEFER_BLOCKING 0x0 ;  /* 0x0000000000007b1d */ /* 0x000fec0000010000 */
[----:B------:R-:W-:Y:S04]  /*01d0*/  LDS R6, [R9] ;  /* 0x0000000009067984 */ /* 0x000fe80000000800 */
[----:B------:R-:W0:Y:S02]  /*01e0*/  LDS R5, [R11] ;  /* 0x000000000b057984 */ /* 0x000e240000000800 */
[----:B0-----:R-:W-:-:S05]  /*01f0*/  FADD R5, R6, R5 ;  /* 0x0000000506057221 */ /* 0x001fca0000000000 */
[----:B------:R-:W-:Y:S01]  /*0200*/  STG.E desc[UR6][R2.64], R5 ;  /* 0x0000000502007986 */ /* 0x000fe2000c101906 */
[----:B------:R-:W-:Y:S05]  /*0210*/  EXIT ;  /* 0x000000000000794d */ /* 0x000fea0003800000 */
.L_x_0:
[----:B------:R-:W-:-:S00]  /*0220*/  BRA `(.L_x_0) ;  /* 0xfffffffc00fc7947 */ /* 0x000fc0000383ffff */
[----:B------:R-:W-:-:S00]  /*0230*/  NOP ;  /* 0x0000000000007918 */ /* 0x000fc00000000000 */
        /* <DEDUP_REMOVED lines=12> */
.L_x_2:


//--------------------- .text._Z18suma_matriz_globalPfS_S_ii --------------------------
	.section	.text._Z18suma_matriz_globalPfS_S_ii,"ax",@progbits
	.align	128
        .global         _Z18suma_matriz_globalPfS_S_ii
        .type           _Z18suma_matriz_globalPfS_S_ii,@function
        .size           _Z18suma_matriz_globalPfS_S_ii,(.L_x_3 - _Z18suma_matriz_globalPfS_S_ii)
        .other          _Z18suma_matriz_globalPfS_S_ii,@"STO_CUDA_ENTRY STV_DEFAULT"
_Z18suma_matriz_globalPfS_S_ii:
.text._Z18suma_matriz_globalPfS_S_ii:
[----:B------:R-:W-:Y:S01]  /*0000*/  LDC R1, c[0x0][0x37c] ;  /* 0x0000df00ff017b82 */ /* 0x000fe20000000800 */
[----:B------:R-:W0:Y:S01]  /*0010*/  S2R R0, SR_TID.X ;  /* 0x0000000000007919 */ /* 0x000e220000002100 */
[----:B------:R-:W0:Y:S06]  /*0020*/  LDCU UR6, c[0x0][0x360] ;  /* 0x00006c00ff0677ac */ /* 0x000e2c0008000800 */
[----:B------:R-:W1:Y:S01]  /*0030*/  LDC.64 R2, c[0x0][0x380] ;  /* 0x0000e000ff027b82 */ /* 0x000e620000000a00 */
[----:B------:R-:W0:Y:S01]  /*0040*/  S2R R7, SR_CTAID.X ;  /* 0x0000000000077919 */ /* 0x000e220000002500 */
[----:B------:R-:W2:Y:S01]  /*0050*/  LDCU UR7, c[0x0][0x364] ;  /* 0x00006c80ff0777ac */ /* 0x000ea20008000800 */
[----:B------:R-:W2:Y:S01]  /*0060*/  S2R R6, SR_TID.Y ;  /* 0x0000000000067919 */ /* 0x000ea20000002200 */
[----:B------:R-:W3:Y:S04]  /*0070*/  LDCU UR8, c[0x0][0x398] ;  /* 0x00007300ff0877ac */ /* 0x000ee80008000800 */
[----:B------:R-:W4:Y:S01]  /*0080*/  LDC.64 R4, c[0x0][0x388] ;  /* 0x0000e200ff047b82 */ /* 0x000f220000000a00 */
[----:B------:R-:W2:Y:S01]  /*0090*/  S2R R9, SR_CTAID.Y ;  /* 0x0000000000097919 */ /* 0x000ea20000002600 */
[----:B------:R-:W5:Y:S01]  /*00a0*/  LDCU.64 UR4, c[0x0][0x358] ;  /* 0x00006b00ff0477ac */ /* 0x000f620008000a00 */
[----:B0-----:R-:W-:-:S02]  /*00b0*/  IMAD R0, R7, UR6, R0 ;  /* 0x0000000607007c24 */ /* 0x001fc4000f8e0200 */
[----:B--2---:R-:W-:-:S04]  /*00c0*/  IMAD R7, R9, UR7, R6 ;  /* 0x0000000709077c24 */ /* 0x004fc8000f8e0206 */
[----:B---3--:R-:W-:Y:S02]  /*00d0*/  IMAD R9, R7, UR8, R0 ;  /* 0x0000000807097c24 */ /* 0x008fe4000f8e0200 */
[----:B------:R-:W0:Y:S02]  /*00e0*/  LDC.64 R6, c[0x0][0x390] ;  /* 0x0000e400ff067b82 */ /* 0x000e240000000a00 */
[----:B-1----:R-:W-:-:S04]  /*00f0*/  IMAD.WIDE R2, R9, 0x4, R2 ;  /* 0x0000000409027825 */ /* 0x002fc800078e0202 */
[C---:B----4-:R-:W-:Y:S02]  /*0100*/  IMAD.WIDE R4, R9.reuse, 0x4, R4 ;  /* 0x0000000409047825 */ /* 0x050fe400078e0204 */
[----:B-----5:R-:W2:Y:S04]  /*0110*/  LDG.E R2, desc[UR4][R2.64] ;  /* 0x0000000402027981 */ /* 0x020ea8000c1e1900 */
[----:B------:R-:W2:Y:S01]  /*0120*/  LDG.E R5, desc[UR4][R4.64] ;  /* 0x0000000404057981 */ /* 0x000ea2000c1e1900 */
[----:B0-----:R-:W-:-:S04]  /*0130*/  IMAD.WIDE R6, R9, 0x4, R6 ;  /* 0x0000000409067825 */ /* 0x001fc800078e0206 */
[----:B--2---:R-:W-:-:S05]  /*0140*/  FADD R9, R2, R5 ;  /* 0x0000000502097221 */ /* 0x004fca0000000000 */
[----:B------:R-:W-:Y:S01]  /*0150*/  STG.E desc[UR4][R6.64], R9 ;  /* 0x0000000906007986 */ /* 0x000fe2000c101904 */
[----:B------:R-:W-:Y:S05]  /*0160*/  EXIT ;  /* 0x000000000000794d */ /* 0x000fea0003800000 */
.L_x_1:
        /* <DEDUP_REMOVED lines=9> */
.L_x_3:


//--------------------- .nv.shared._Z18suma_matriz_sharedPfS_S_ii --------------------------
	.section	.nv.shared._Z18suma_matriz_sharedPfS_S_ii,"aw",@nobits
	.sectionflags	@""
	.align	16
	.zero		1024


//--------------------- .nv.shared.reserved.0     --------------------------
	.section	.nv.shared.reserved.0,"aw",@nobits
	.weak		__nv_reservedSMEM_offset_0_alias
	.size		__nv_reservedSMEM_offset_0_alias, 0, 64
	.other		__nv_reservedSMEM_offset_0_alias,@"STO_CUDA_RESERVED_SHARED STV_DEFAULT"
__nv_reservedSMEM_offset_0_alias:
	.zero		0
	.zero		64


//--------------------- .nv.shared._Z18suma_matriz_globalPfS_S_ii --------------------------
	.section	.nv.shared._Z18suma_matriz_globalPfS_S_ii,"aw",@nobits
	.sectionflags	@""
	.align	16
	.zero		1024


//--------------------- .nv.constant0._Z18suma_matriz_sharedPfS_S_ii --------------------------
	.section	.nv.constant0._Z18suma_matriz_sharedPfS_S_ii,"a",@progbits
	.sectionflags	@""
	.align	4
.nv.constant0._Z18suma_matriz_sharedPfS_S_ii:
	.zero		928


//--------------------- .nv.constant0._Z18suma_matriz_globalPfS_S_ii --------------------------
	.section	.nv.constant0._Z18suma_matriz_globalPfS_S_ii,"a",@progbits
	.sectionflags	@""
	.align	4
.nv.constant0._Z18suma_matriz_globalPfS_S_ii:
	.zero		928


//--------------------- SYMBOLS --------------------------

	.type		.nv.reservedSmem.offset0,@object
	.size		.nv.reservedSmem.offset0,0x4
	.type		.nv.reservedSmem.cap,@object
	.size		.nv.reservedSmem.cap,0x4
